//
// Generated by NVIDIA NVVM Compiler
//
// Compiler Build ID: CL-36424714
// Cuda compilation tools, release 13.0, V13.0.88
// Based on NVVM 20.0.0
//

.version 9.0
.target sm_100
.address_size 64

	// .globl	_Z9histogramPKjPii
// _ZZ9histogramPKjPiiE10local_hist has been demoted

.visible .entry _Z9histogramPKjPii(
	.param .u64 .ptr .align 1 _Z9histogramPKjPii_param_0,
	.param .u64 .ptr .align 1 _Z9histogramPKjPii_param_1,
	.param .u32 _Z9histogramPKjPii_param_2
)
{
	.reg .pred 	%p<14>;
	.reg .b32 	%r<134>;
	.reg .b64 	%rd<21>;
	// demoted variable
	.shared .align 4 .b8 _ZZ9histogramPKjPiiE10local_hist[1024];
	ld.param.u64 	%rd6, [_Z9histogramPKjPii_param_0];
	ld.param.u64 	%rd7, [_Z9histogramPKjPii_param_1];
	ld.param.u32 	%r51, [_Z9histogramPKjPii_param_2];
	cvta.to.global.u64 	%rd1, %rd7;
	mov.u32 	%r52, %ctaid.x;
	mov.u32 	%r1, %ntid.x;
	mov.u32 	%r133, %tid.x;
	mad.lo.s32 	%r53, %r52, %r1, %r133;
	shl.b32 	%r3, %r53, 2;
	setp.gt.u32 	%p1, %r133, 255;
	@%p1 bra 	$L__BB0_7;
	add.s32 	%r54, %r133, %r1;
	max.u32 	%r55, %r54, 256;
	setp.lt.u32 	%p2, %r54, 256;
	selp.u32 	%r56, 1, 0, %p2;
	add.s32 	%r57, %r54, %r56;
	sub.s32 	%r58, %r55, %r57;
	div.u32 	%r59, %r58, %r1;
	add.s32 	%r4, %r59, %r56;
	and.b32  	%r60, %r4, 3;
	setp.eq.s32 	%p3, %r60, 3;
	mov.u32 	%r125, %r133;
	@%p3 bra 	$L__BB0_4;
	add.s32 	%r61, %r4, 1;
	and.b32  	%r62, %r61, 3;
	shl.b32 	%r63, %r133, 2;
	mov.u32 	%r64, _ZZ9histogramPKjPiiE10local_hist;
	add.s32 	%r122, %r64, %r63;
	shl.b32 	%r6, %r1, 2;
	neg.s32 	%r121, %r62;
	mad.lo.s32 	%r125, %r1, %r62, %r133;
$L__BB0_3:
	.pragma "nounroll";
	mov.b32 	%r65, 0;
	st.shared.u32 	[%r122], %r65;
	add.s32 	%r122, %r122, %r6;
	add.s32 	%r121, %r121, 1;
	setp.ne.s32 	%p4, %r121, 0;
	@%p4 bra 	$L__BB0_3;
$L__BB0_4:
	setp.lt.u32 	%p5, %r4, 3;
	@%p5 bra 	$L__BB0_7;
	shl.b32 	%r14, %r1, 2;
	shl.b32 	%r66, %r125, 2;
	mov.u32 	%r67, _ZZ9histogramPKjPiiE10local_hist;
	add.s32 	%r124, %r67, %r66;
	shl.b32 	%r16, %r1, 4;
	shl.b32 	%r17, %r1, 3;
	mul.lo.s32 	%r18, %r1, 12;
$L__BB0_6:
	mov.b32 	%r68, 0;
	st.shared.u32 	[%r124], %r68;
	add.s32 	%r69, %r124, %r14;
	st.shared.u32 	[%r69], %r68;
	add.s32 	%r70, %r124, %r17;
	st.shared.u32 	[%r70], %r68;
	add.s32 	%r71, %r124, %r18;
	st.shared.u32 	[%r71], %r68;
	add.s32 	%r125, %r125, %r14;
	add.s32 	%r124, %r124, %r16;
	setp.lt.u32 	%p6, %r125, 256;
	@%p6 bra 	$L__BB0_6;
$L__BB0_7:
	bar.sync 	0;
	setp.ge.s32 	%p7, %r3, %r51;
	@%p7 bra 	$L__BB0_9;
	shr.s32 	%r72, %r3, 2;
	cvta.to.global.u64 	%rd8, %rd6;
	mul.wide.s32 	%rd9, %r72, 4;
	add.s64 	%rd10, %rd8, %rd9;
	ld.global.u32 	%r73, [%rd10];
	shl.b32 	%r74, %r73, 2;
	and.b32  	%r75, %r74, 1020;
	mov.u32 	%r76, _ZZ9histogramPKjPiiE10local_hist;
	add.s32 	%r77, %r76, %r75;
	atom.shared.add.u32 	%r78, [%r77], 1;
	shr.u32 	%r79, %r73, 6;
	and.b32  	%r80, %r79, 1020;
	add.s32 	%r81, %r76, %r80;
	atom.shared.add.u32 	%r82, [%r81], 1;
	shr.u32 	%r83, %r73, 14;
	and.b32  	%r84, %r83, 1020;
	add.s32 	%r85, %r76, %r84;
	atom.shared.add.u32 	%r86, [%r85], 1;
	shr.u32 	%r87, %r73, 22;
	and.b32  	%r88, %r87, 1020;
	add.s32 	%r89, %r76, %r88;
	atom.shared.add.u32 	%r90, [%r89], 1;
$L__BB0_9:
	setp.gt.u32 	%p8, %r133, 255;
	bar.sync 	0;
	@%p8 bra 	$L__BB0_16;
	add.s32 	%r91, %r133, %r1;
	max.u32 	%r92, %r91, 256;
	setp.lt.u32 	%p9, %r91, 256;
	selp.u32 	%r93, 1, 0, %p9;
	add.s32 	%r94, %r91, %r93;
	sub.s32 	%r95, %r92, %r94;
	div.u32 	%r96, %r95, %r1;
	add.s32 	%r23, %r96, %r93;
	and.b32  	%r97, %r23, 3;
	setp.eq.s32 	%p10, %r97, 3;
	@%p10 bra 	$L__BB0_13;
	add.s32 	%r98, %r23, 1;
	and.b32  	%r99, %r98, 3;
	shl.b32 	%r100, %r133, 2;
	mov.u32 	%r101, _ZZ9histogramPKjPiiE10local_hist;
	add.s32 	%r127, %r101, %r100;
	shl.b32 	%r25, %r1, 2;
	mul.wide.u32 	%rd11, %r133, 4;
	add.s64 	%rd20, %rd1, %rd11;
	mul.wide.u32 	%rd3, %r1, 4;
	neg.s32 	%r126, %r99;
	mad.lo.s32 	%r133, %r1, %r99, %r133;
$L__BB0_12:
	.pragma "nounroll";
	ld.shared.u32 	%r102, [%r127];
	atom.global.add.u32 	%r103, [%rd20], %r102;
	add.s32 	%r127, %r127, %r25;
	add.s64 	%rd20, %rd20, %rd3;
	add.s32 	%r126, %r126, 1;
	setp.ne.s32 	%p11, %r126, 0;
	@%p11 bra 	$L__BB0_12;
$L__BB0_13:
	setp.lt.u32 	%p12, %r23, 3;
	@%p12 bra 	$L__BB0_16;
	shl.b32 	%r104, %r1, 1;
	add.s32 	%r132, %r133, %r104;
	shl.b32 	%r34, %r1, 2;
	mad.lo.s32 	%r131, %r1, 3, %r133;
	add.s32 	%r130, %r1, %r133;
	shl.b32 	%r105, %r133, 2;
	mov.u32 	%r106, _ZZ9histogramPKjPiiE10local_hist;
	add.s32 	%r129, %r106, %r105;
	shl.b32 	%r38, %r1, 4;
	shl.b32 	%r39, %r1, 3;
	mul.lo.s32 	%r40, %r1, 12;
$L__BB0_15:
	mul.wide.u32 	%rd12, %r133, 4;
	add.s64 	%rd13, %rd1, %rd12;
	ld.shared.u32 	%r107, [%r129];
	atom.global.add.u32 	%r108, [%rd13], %r107;
	add.s32 	%r109, %r133, %r1;
	mul.wide.u32 	%rd14, %r130, 4;
	add.s64 	%rd15, %rd1, %rd14;
	add.s32 	%r110, %r129, %r34;
	ld.shared.u32 	%r111, [%r110];
	atom.global.add.u32 	%r112, [%rd15], %r111;
	add.s32 	%r113, %r109, %r1;
	mul.wide.u32 	%rd16, %r132, 4;
	add.s64 	%rd17, %rd1, %rd16;
	add.s32 	%r114, %r129, %r39;
	ld.shared.u32 	%r115, [%r114];
	atom.global.add.u32 	%r116, [%rd17], %r115;
	add.s32 	%r117, %r113, %r1;
	mul.wide.u32 	%rd18, %r131, 4;
	add.s64 	%rd19, %rd1, %rd18;
	add.s32 	%r118, %r129, %r40;
	ld.shared.u32 	%r119, [%r118];
	atom.global.add.u32 	%r120, [%rd19], %r119;
	add.s32 	%r133, %r117, %r1;
	add.s32 	%r132, %r132, %r34;
	add.s32 	%r131, %r131, %r34;
	add.s32 	%r130, %r130, %r34;
	add.s32 	%r129, %r129, %r38;
	setp.lt.u32 	%p13, %r133, 256;
	@%p13 bra 	$L__BB0_15;
$L__BB0_16:
	ret;

}


// ===== COMPILED SASS (sm_100) =====

	.target	sm_100

	.elftype	@"ET_EXEC"


//--------------------- .note.nv.tkinfo           --------------------------
	.section	.note.nv.tkinfo,"",@"SHT_NOTE"
	.sectionflags	@"SHF_NOTE_NV_TKINFO"
	.tkinfo
        /*0018*/ 	.word	0x00000002
        /*0030*/ 	.string	""
        /*0030*/ 	.string	"ptxas"
        /*0030*/ 	.string	"Cuda compilation tools, release 13.0, V13.0.88"
        /*0030*/ 	.string	"Build cuda_13.0.r13.0/compiler.36424714_0"
        /*0030*/ 	.string	"-arch sm_100 -m 64 "



//--------------------- .note.nv.cuinfo           --------------------------
	.section	.note.nv.cuinfo,"",@"SHT_NOTE"
	.sectionflags	@"SHF_NOTE_NV_CUINFO"
        /*0018*/ 	.short	0x0002
        /*001a*/ 	.short	0x0064
        /*001c*/ 	.short	0x0082
	.zero		2


//--------------------- .nv.info                  --------------------------
	.section	.nv.info,"",@"SHT_CUDA_INFO"
	.align	4


	//----- nvinfo : EIATTR_REGCOUNT
	.align		4
        /*0000*/ 	.byte	0x04, 0x2f
        /*0002*/ 	.short	(.L_1 - .L_0)
	.align		4
.L_0:
        /*0004*/ 	.word	index@(_Z9histogramPKjPii)
        /*0008*/ 	.word	0x0000001a


	//----- nvinfo : EIATTR_FRAME_SIZE
	.align		4
.L_1:
        /*000c*/ 	.byte	0x04, 0x11
        /*000e*/ 	.short	(.L_3 - .L_2)
	.align		4
.L_2:
        /*0010*/ 	.word	index@(_Z9histogramPKjPii)
        /*0014*/ 	.word	0x00000000


	//----- nvinfo : EIATTR_MIN_STACK_SIZE
	.align		4
.L_3:
        /*0018*/ 	.byte	0x04, 0x12
        /*001a*/ 	.short	(.L_5 - .L_4)
	.align		4
.L_4:
        /*001c*/ 	.word	index@(_Z9histogramPKjPii)
        /*0020*/ 	.word	0x00000000
.L_5:


//--------------------- .nv.compat                --------------------------
	.section	.nv.compat,"",@"SHT_CUDA_COMPAT_INFO"
	.align	4
        /*0000*/ 	.byte	0x02, 0x09, 0x00, 0x00, 0x02, 0x02, 0x01, 0x00, 0x02, 0x05, 0x05, 0x00, 0x03, 0x07, 0x01, 0x01
        /*0010*/ 	.byte	0x02, 0x03, 0x00, 0x00, 0x02, 0x06, 0x01, 0x00, 0x04, 0x0b, 0x08, 0x00, 0x09, 0x00, 0x00, 0x00
        /*0020*/ 	.byte	0x00, 0x00, 0x00, 0x00


//--------------------- .nv.info._Z9histogramPKjPii --------------------------
	.section	.nv.info._Z9histogramPKjPii,"",@"SHT_CUDA_INFO"
	.sectionflags	@""
	.align	4


	//----- nvinfo : EIATTR_CUDA_API_VERSION
	.align		4
        /*0000*/ 	.byte	0x04, 0x37
        /*0002*/ 	.short	(.L_7 - .L_6)
.L_6:
        /*0004*/ 	.word	0x00000082


	//----- nvinfo : EIATTR_KPARAM_INFO
	.align		4
.L_7:
        /*0008*/ 	.byte	0x04, 0x17
        /*000a*/ 	.short	(.L_9 - .L_8)
.L_8:
        /*000c*/ 	.word	0x00000000
        /*0010*/ 	.short	0x0002
        /*0012*/ 	.short	0x0010
        /*0014*/ 	.byte	0x00, 0xf0, 0x11, 0x00


	//----- nvinfo : EIATTR_KPARAM_INFO
	.align		4
.L_9:
        /*0018*/ 	.byte	0x04, 0x17
        /*001a*/ 	.short	(.L_11 - .L_10)
.L_10:
        /*001c*/ 	.word	0x00000000
        /*0020*/ 	.short	0x0001
        /*0022*/ 	.short	0x0008
        /*0024*/ 	.byte	0x00, 0xf5, 0x21, 0x00


	//----- nvinfo : EIATTR_KPARAM_INFO
	.align		4
.L_11:
        /*0028*/ 	.byte	0x04, 0x17
        /*002a*/ 	.short	(.L_13 - .L_12)
.L_12:
        /*002c*/ 	.word	0x00000000
        /*0030*/ 	.short	0x0000
        /*0032*/ 	.short	0x0000
        /*0034*/ 	.byte	0x00, 0xf5, 0x21, 0x00


	//----- nvinfo : EIATTR_SPARSE_MMA_MASK
	.align		4
.L_13:
        /*0038*/ 	.byte	0x03, 0x50
        /*003a*/ 	.short	0x0000


	//----- nvinfo : EIATTR_MAXREG_COUNT
	.align		4
        /*003c*/ 	.byte	0x03, 0x1b
        /*003e*/ 	.short	0x00ff


	//----- nvinfo : EIATTR_NUM_BARRIERS
	.align		4
        /*0040*/ 	.byte	0x02, 0x4c
        /*0042*/ 	.byte	0x01
	.zero		1


	//----- nvinfo : EIATTR_MERCURY_ISA_VERSION
	.align		4
        /*0044*/ 	.byte	0x03, 0x5f
        /*0046*/ 	.short	0x0101


	//----- nvinfo : EIATTR_VRC_CTA_INIT_COUNT
	.align		4
        /*0048*/ 	.byte	0x02, 0x4a
	.zero		1
	.zero		1


	//----- nvinfo : EIATTR_EXIT_INSTR_OFFSETS
	.align		4
        /*004c*/ 	.byte	0x04, 0x1c
        /*004e*/ 	.short	(.L_15 - .L_14)


	//   ....[0]....
.L_14:
        /*0050*/ 	.word	0x00000620


	//   ....[1]....
        /*0054*/ 	.word	0x00000920


	//   ....[2]....
        /*0058*/ 	.word	0x00000b20


	//----- nvinfo : EIATTR_CRS_STACK_SIZE
	.align		4
.L_15:
        /*005c*/ 	.byte	0x04, 0x1e
        /*005e*/ 	.short	(.L_17 - .L_16)
.L_16:
        /*0060*/ 	.word	0x00000000


	//----- nvinfo : EIATTR_CBANK_PARAM_SIZE
	.align		4
.L_17:
        /*0064*/ 	.byte	0x03, 0x19
        /*0066*/ 	.short	0x0014


	//----- nvinfo : EIATTR_PARAM_CBANK
	.align		4
        /*0068*/ 	.byte	0x04, 0x0a
        /*006a*/ 	.short	(.L_19 - .L_18)
	.align		4
.L_18:
        /*006c*/ 	.word	index@(.nv.constant0._Z9histogramPKjPii)
        /*0070*/ 	.short	0x0380
        /*0072*/ 	.short	0x0014


	//----- nvinfo : EIATTR_SW_WAR
	.align		4
.L_19:
        /*0074*/ 	.byte	0x04, 0x36
        /*0076*/ 	.short	(.L_21 - .L_20)
.L_20:
        /*0078*/ 	.word	0x00000008
.L_21:


//--------------------- .nv.callgraph             --------------------------
	.section	.nv.callgraph,"",@"SHT_CUDA_CALLGRAPH"
	.align	4
	.sectionentsize	8
	.align		4
        /*0000*/ 	.word	0x00000000
	.align		4
        /*0004*/ 	.word	0xffffffff
	.align		4
        /*0008*/ 	.word	0x00000000
	.align		4
        /*000c*/ 	.word	0xfffffffe
	.align		4
        /*0010*/ 	.word	0x00000000
	.align		4
        /*0014*/ 	.word	0xfffffffd
	.align		4
        /*0018*/ 	.word	0x00000000
	.align		4
        /*001c*/ 	.word	0xfffffffc


//--------------------- .text._Z9histogramPKjPii  --------------------------
	.section	.text._Z9histogramPKjPii,"ax",@progbits
	.align	128
        .global         _Z9histogramPKjPii
        .type           _Z9histogramPKjPii,@function
        .size           _Z9histogramPKjPii,(.L_x_13 - _Z9histogramPKjPii)
        .other          _Z9histogramPKjPii,@"STO_CUDA_ENTRY STV_DEFAULT"
_Z9histogramPKjPii:
.text._Z9histogramPKjPii:
[----:B------:R-:W-:Y:S01]  /*0000*/  LDC R1, c[0x0][0x37c] ;  /* 0x0000df00ff017b82 */ /* 0x000fe20000000800 */
[----:B------:R-:W0:Y:S07]  /*0010*/  S2R R0, SR_TID.X ;  /* 0x0000000000007919 */ /* 0x000e2e0000002100 */
[----:B------:R-:W1:Y:S01]  /*0020*/  S2UR UR4, SR_CTAID.X ;  /* 0x00000000000479c3 */ /* 0x000e620000002500 */
[----:B------:R-:W-:Y:S07]  /*0030*/  BSSY.RECONVERGENT B0, `(.L_x_0) ;  /* 0x0000042000007945 */ /* 0x000fee0003800200 */
[----:B------:R-:W1:Y:S01]  /*0040*/  LDC R3, c[0x0][0x360] ;  /* 0x0000d800ff037b82 */ /* 0x000e620000000800 */
[----:B0-----:R-:W-:Y:S01]  /*0050*/  ISETP.GT.U32.AND P0, PT, R0, 0xff, PT ;  /* 0x000000ff0000780c */ /* 0x001fe20003f04070 */
[----:B-1----:R-:W-:-:S04]  /*0060*/  IMAD R2, R3, UR4, R0 ;  /* 0x0000000403027c24 */ /* 0x002fc8000f8e0200 */
[----:B------:R-:W-:-:S08]  /*0070*/  IMAD.SHL.U32 R2, R2, 0x4, RZ ;  /* 0x0000000402027824 */ /* 0x000fd000078e00ff */
[----:B------:R-:W-:Y:S05]  /*0080*/  @P0 BRA `(.L_x_1) ;  /* 0x0000000000f00947 */ /* 0x000fea0003800000 */
[----:B------:R-:W0:Y:S01]  /*0090*/  I2F.U32.RP R9, R3 ;  /* 0x0000000300097306 */ /* 0x000e220000209000 */
[----:B------:R-:W-:Y:S01]  /*00a0*/  IMAD.IADD R6, R0, 0x1, R3 ;  /* 0x0000000100067824 */ /* 0x000fe200078e0203 */
[----:B------:R-:W-:Y:S01]  /*00b0*/  ISETP.NE.U32.AND P2, PT, R3, RZ, PT ;  /* 0x000000ff0300720c */ /* 0x000fe20003f45070 */
[----:B------:R-:W-:Y:S03]  /*00c0*/  BSSY.RECONVERGENT B1, `(.L_x_2) ;  /* 0x0000028000017945 */ /* 0x000fe60003800200 */
[C---:B------:R-:W-:Y:S02]  /*00d0*/  ISETP.GE.U32.AND P0, PT, R6.reuse, 0x100, PT ;  /* 0x000001000600780c */ /* 0x040fe40003f06070 */
[----:B------:R-:W-:Y:S01]  /*00e0*/  VIMNMX.U32 R7, PT, PT, R6, 0x100, !PT ;  /* 0x0000010006077848 */ /* 0x000fe20007fe0000 */
[----:B0-----:R-:W0:Y:S02]  /*00f0*/  MUFU.RCP R9, R9 ;  /* 0x0000000900097308 */ /* 0x001e240000001000 */
[----:B0-----:R-:W-:-:S06]  /*0100*/  VIADD R4, R9, 0xffffffe ;  /* 0x0ffffffe09047836 */ /* 0x001fcc0000000000 */
[----:B------:R0:W1:Y:S02]  /*0110*/  F2I.FTZ.U32.TRUNC.NTZ R5, R4 ;  /* 0x0000000400057305 */ /* 0x000064000021f000 */
[----:B0-----:R-:W-:Y:S02]  /*0120*/  HFMA2 R4, -RZ, RZ, 0, 0 ;  /* 0x00000000ff047431 */ /* 0x001fe400000001ff */
[----:B-1----:R-:W-:-:S04]  /*0130*/  IMAD.MOV R8, RZ, RZ, -R5 ;  /* 0x000000ffff087224 */ /* 0x002fc800078e0a05 */
[----:B------:R-:W-:Y:S01]  /*0140*/  IMAD R11, R8, R3, RZ ;  /* 0x00000003080b7224 */ /* 0x000fe200078e02ff */
[----:B------:R-:W-:-:S03]  /*0150*/  SEL R8, RZ, 0x1, P0 ;  /* 0x00000001ff087807 */ /* 0x000fc60000000000 */
[----:B------:R-:W-:Y:S01]  /*0160*/  IMAD.HI.U32 R5, R5, R11, R4 ;  /* 0x0000000b05057227 */ /* 0x000fe200078e0004 */
[----:B------:R-:W-:-:S05]  /*0170*/  IADD3 R6, PT, PT, R7, -R6, -R8 ;  /* 0x8000000607067210 */ /* 0x000fca0007ffe808 */
[----:B------:R-:W-:-:S04]  /*0180*/  IMAD.HI.U32 R5, R5, R6, RZ ;  /* 0x0000000605057227 */ /* 0x000fc800078e00ff */
[----:B------:R-:W-:-:S04]  /*0190*/  IMAD.MOV R4, RZ, RZ, -R5 ;  /* 0x000000ffff047224 */ /* 0x000fc800078e0a05 */
[----:B------:R-:W-:-:S05]  /*01a0*/  IMAD R6, R3, R4, R6 ;  /* 0x0000000403067224 */ /* 0x000fca00078e0206 */
[----:B------:R-:W-:-:S13]  /*01b0*/  ISETP.GE.U32.AND P0, PT, R6, R3, PT ;  /* 0x000000030600720c */ /* 0x000fda0003f06070 */
[----:B------:R-:W-:Y:S02]  /*01c0*/  @P0 IMAD.IADD R6, R6, 0x1, -R3 ;  /* 0x0000000106060824 */ /* 0x000fe400078e0a03 */
[----:B------:R-:W-:-:S03]  /*01d0*/  @P0 VIADD R5, R5, 0x1 ;  /* 0x0000000105050836 */ /* 0x000fc60000000000 */
[----:B------:R-:W-:-:S13]  /*01e0*/  ISETP.GE.U32.AND P1, PT, R6, R3, PT ;  /* 0x000000030600720c */ /* 0x000fda0003f26070 */
[----:B------:R-:W-:Y:S02]  /*01f0*/  @P1 IADD3 R5, PT, PT, R5, 0x1, RZ ;  /* 0x0000000105051810 */ /* 0x000fe40007ffe0ff */
[----:B------:R-:W-:-:S05]  /*0200*/  @!P2 LOP3.LUT R5, RZ, R3, RZ, 0x33, !PT ;  /* 0x00000003ff05a212 */ /* 0x000fca00078e33ff */
[----:B------:R-:W-:-:S05]  /*0210*/  IMAD.IADD R5, R8, 0x1, R5 ;  /* 0x0000000108057824 */ /* 0x000fca00078e0205 */
[C---:B------:R-:W-:Y:S02]  /*0220*/  LOP3.LUT R4, R5.reuse, 0x3, RZ, 0xc0, !PT ;  /* 0x0000000305047812 */ /* 0x040fe400078ec0ff */
[----:B------:R-:W-:Y:S02]  /*0230*/  ISETP.GE.U32.AND P1, PT, R5, 0x3, PT ;  /* 0x000000030500780c */ /* 0x000fe40003f26070 */
[----:B------:R-:W-:Y:S01]  /*0240*/  ISETP.NE.AND P0, PT, R4, 0x3, PT ;  /* 0x000000030400780c */ /* 0x000fe20003f05270 */
[----:B------:R-:W-:-:S12]  /*0250*/  IMAD.MOV.U32 R4, RZ, RZ, R0 ;  /* 0x000000ffff047224 */ /* 0x000fd800078e0000 */
[----:B------:R-:W-:Y:S05]  /*0260*/  @!P0 BRA `(.L_x_3) ;  /* 0x0000000000348947 */ /* 0x000fea0003800000 */
[----:B------:R-:W0:Y:S01]  /*0270*/  S2UR UR5, SR_CgaCtaId ;  /* 0x00000000000579c3 */ /* 0x000e220000008800 */
[----:B------:R-:W-:Y:S01]  /*0280*/  VIADD R4, R5, 0x1 ;  /* 0x0000000105047836 */ /* 0x000fe20000000000 */
[----:B------:R-:W-:-:S04]  /*0290*/  UMOV UR4, 0x400 ;  /* 0x0000040000047882 */ /* 0x000fc80000000000 */
[----:B------:R-:W-:-:S05]  /*02a0*/  LOP3.LUT R5, R4, 0x3, RZ, 0xc0, !PT ;  /* 0x0000000304057812 */ /* 0x000fca00078ec0ff */
[C---:B------:R-:W-:Y:S01]  /*02b0*/  IMAD R4, R5.reuse, R3, R0 ;  /* 0x0000000305047224 */ /* 0x040fe200078e0200 */
[----:B------:R-:W-:Y:S01]  /*02c0*/  IADD3 R5, PT, PT, -R5, RZ, RZ ;  /* 0x000000ff05057210 */ /* 0x000fe20007ffe1ff */
[----:B0-----:R-:W-:-:S06]  /*02d0*/  ULEA UR4, UR5, UR4, 0x18 ;  /* 0x0000000405047291 */ /* 0x001fcc000f8ec0ff */
[----:B------:R-:W-:-:S07]  /*02e0*/  LEA R6, R0, UR4, 0x2 ;  /* 0x0000000400067c11 */ /* 0x000fce000f8e10ff */
.L_x_4:
[----:B------:R-:W-:Y:S01]  /*02f0*/  VIADD R5, R5, 0x1 ;  /* 0x0000000105057836 */ /* 0x000fe20000000000 */
[----:B------:R0:W-:Y:S04]  /*0300*/  STS [R6], RZ ;  /* 0x000000ff06007388 */ /* 0x0001e80000000800 */
[----:B------:R-:W-:Y:S01]  /*0310*/  ISETP.NE.AND P0, PT, R5, RZ, PT ;  /* 0x000000ff0500720c */ /* 0x000fe20003f05270 */
[----:B0-----:R-:W-:-:S12]  /*0320*/  IMAD R6, R3, 0x4, R6 ;  /* 0x0000000403067824 */ /* 0x001fd800078e0206 */
[----:B------:R-:W-:Y:S05]  /*0330*/  @P0 BRA `(.L_x_4) ;  /* 0xfffffffc00ec0947 */ /* 0x000fea000383ffff */
.L_x_3:
[----:B------:R-:W-:Y:S05]  /*0340*/  BSYNC.RECONVERGENT B1 ;  /* 0x0000000000017941 */ /* 0x000fea0003800200 */
.L_x_2:
[----:B------:R-:W-:Y:S05]  /*0350*/  @!P1 BRA `(.L_x_1) ;  /* 0x00000000003c9947 */ /* 0x000fea0003800000 */
[----:B------:R-:W0:Y:S01]  /*0360*/  S2UR UR5, SR_CgaCtaId ;  /* 0x00000000000579c3 */ /* 0x000e220000008800 */
[----:B------:R-:W-:Y:S02]  /*0370*/  UMOV UR4, 0x400 ;  /* 0x0000040000047882 */ /* 0x000fe40000000000 */
[----:B0-----:R-:W-:-:S06]  /*0380*/  ULEA UR4, UR5, UR4, 0x18 ;  /* 0x0000000405047291 */ /* 0x001fcc000f8ec0ff */
[----:B------:R-:W-:-:S07]  /*0390*/  LEA R6, R4, UR4, 0x2 ;  /* 0x0000000404067c11 */ /* 0x000fce000f8e10ff */
.L_x_5:
[C-C-:B-1----:R-:W-:Y:S01]  /*03a0*/  IMAD R5, R3.reuse, 0x4, R6.reuse ;  /* 0x0000000403057824 */ /* 0x142fe200078e0206 */
[C---:B------:R-:W-:Y:S01]  /*03b0*/  LEA R7, R3.reuse, R6, 0x3 ;  /* 0x0000000603077211 */ /* 0x040fe200078e18ff */
[C---:B------:R-:W-:Y:S01]  /*03c0*/  IMAD R8, R3.reuse, 0xc, R6 ;  /* 0x0000000c03087824 */ /* 0x040fe200078e0206 */
[----:B------:R0:W-:Y:S01]  /*03d0*/  STS [R6], RZ ;  /* 0x000000ff06007388 */ /* 0x0001e20000000800 */
[----:B------:R-:W-:-:S03]  /*03e0*/  IMAD R4, R3, 0x4, R4 ;  /* 0x0000000403047824 */ /* 0x000fc600078e0204 */
[----:B------:R1:W-:Y:S02]  /*03f0*/  STS [R5], RZ ;  /* 0x000000ff05007388 */ /* 0x0003e40000000800 */
[----:B------:R-:W-:Y:S02]  /*0400*/  ISETP.GE.U32.AND P0, PT, R4, 0x100, PT ;  /* 0x000001000400780c */ /* 0x000fe40003f06070 */
[----:B------:R1:W-:Y:S01]  /*0410*/  STS [R7], RZ ;  /* 0x000000ff07007388 */ /* 0x0003e20000000800 */
[----:B0-----:R-:W-:-:S03]  /*0420*/  IMAD R6, R3, 0x10, R6 ;  /* 0x0000001003067824 */ /* 0x001fc600078e0206 */
[----:B------:R1:W-:Y:S07]  /*0430*/  STS [R8], RZ ;  /* 0x000000ff08007388 */ /* 0x0003ee0000000800 */
[----:B------:R-:W-:Y:S05]  /*0440*/  @!P0 BRA `(.L_x_5) ;  /* 0xfffffffc00d48947 */ /* 0x000fea000383ffff */
.L_x_1:
[----:B------:R-:W-:Y:S05]  /*0450*/  BSYNC.RECONVERGENT B0 ;  /* 0x0000000000007941 */ /* 0x000fea0003800200 */
.L_x_0:
[----:B------:R-:W0:Y:S01]  /*0460*/  LDCU UR4, c[0x0][0x390] ;  /* 0x00007200ff0477ac */ /* 0x000e220008000800 */
[----:B------:R-:W-:Y:S01]  /*0470*/  BSSY.RECONVERGENT B0, `(.L_x_6) ;  /* 0x0000019000007945 */ /* 0x000fe20003800200 */
[----:B------:R-:W-:Y:S01]  /*0480*/  BAR.SYNC.DEFER_BLOCKING 0x0 ;  /* 0x0000000000007b1d */ /* 0x000fe20000010000 */
[----:B------:R-:W-:-:S05]  /*0490*/  ISETP.GT.U32.AND P1, PT, R0, 0xff, PT ;  /* 0x000000ff0000780c */ /* 0x000fca0003f24070 */
[----:B------:R-:W2:Y:S01]  /*04a0*/  LDCU.64 UR6, c[0x0][0x358] ;  /* 0x00006b00ff0677ac */ /* 0x000ea20008000a00 */
[----:B0-----:R-:W-:-:S13]  /*04b0*/  ISETP.GE.AND P0, PT, R2, UR4, PT ;  /* 0x0000000402007c0c */ /* 0x001fda000bf06270 */
[----:B--2---:R-:W-:Y:S05]  /*04c0*/  @P0 BRA `(.L_x_7) ;  /* 0x00000000004c0947 */ /* 0x004fea0003800000 */
[----:B-1----:R-:W0:Y:S01]  /*04d0*/  LDC.64 R4, c[0x0][0x380] ;  /* 0x0000e000ff047b82 */ /* 0x002e220000000a00 */
[----:B------:R-:W-:-:S05]  /*04e0*/  SHF.R.S32.HI R7, RZ, 0x2, R2 ;  /* 0x00000002ff077819 */ /* 0x000fca0000011402 */
[----:B0-----:R-:W-:-:S06]  /*04f0*/  IMAD.WIDE R4, R7, 0x4, R4 ;  /* 0x0000000407047825 */ /* 0x001fcc00078e0204 */
[----:B------:R-:W2:Y:S01]  /*0500*/  LDG.E R4, desc[UR6][R4.64] ;  /* 0x0000000604047981 */ /* 0x000ea2000c1e1900 */
[----:B------:R-:W0:Y:S01]  /*0510*/  S2UR UR5, SR_CgaCtaId ;  /* 0x00000000000579c3 */ /* 0x000e220000008800 */
[----:B------:R-:W-:Y:S02]  /*0520*/  UMOV UR4, 0x400 ;  /* 0x0000040000047882 */ /* 0x000fe40000000000 */
[----:B0-----:R-:W-:Y:S01]  /*0530*/  ULEA UR4, UR5, UR4, 0x18 ;  /* 0x0000000405047291 */ /* 0x001fe2000f8ec0ff */
[----:B--2---:R-:W-:Y:S01]  /*0540*/  IMAD.SHL.U32 R2, R4, 0x4, RZ ;  /* 0x0000000404027824 */ /* 0x004fe200078e00ff */
[--C-:B------:R-:W-:Y:S02]  /*0550*/  SHF.R.U32.HI R6, RZ, 0x6, R4.reuse ;  /* 0x00000006ff067819 */ /* 0x100fe40000011604 */
[--C-:B------:R-:W-:Y:S02]  /*0560*/  SHF.R.U32.HI R7, RZ, 0xe, R4.reuse ;  /* 0x0000000eff077819 */ /* 0x100fe40000011604 */
[----:B------:R-:W-:-:S02]  /*0570*/  SHF.R.U32.HI R8, RZ, 0x16, R4 ;  /* 0x00000016ff087819 */ /* 0x000fc40000011604 */
[----:B------:R-:W-:Y:S02]  /*0580*/  LOP3.LUT R2, R2, 0x3fc, RZ, 0xc0, !PT ;  /* 0x000003fc02027812 */ /* 0x000fe400078ec0ff */
[----:B------:R-:W-:Y:S02]  /*0590*/  LOP3.LUT R6, R6, 0x3fc, RZ, 0xc0, !PT ;  /* 0x000003fc06067812 */ /* 0x000fe400078ec0ff */
[----:B------:R-:W-:Y:S01]  /*05a0*/  LOP3.LUT R7, R7, 0x3fc, RZ, 0xc0, !PT ;  /* 0x000003fc07077812 */ /* 0x000fe200078ec0ff */
[----:B------:R0:W-:Y:S01]  /*05b0*/  ATOMS.POPC.INC.32 RZ, [R2+UR4] ;  /* 0x0000000002ff7f8c */ /* 0x0001e2000d800004 */
[----:B------:R-:W-:-:S03]  /*05c0*/  LOP3.LUT R8, R8, 0x3fc, RZ, 0xc0, !PT ;  /* 0x000003fc08087812 */ /* 0x000fc600078ec0ff */
[----:B------:R0:W-:Y:S04]  /*05d0*/  ATOMS.POPC.INC.32 RZ, [R6+UR4] ;  /* 0x0000000006ff7f8c */ /* 0x0001e8000d800004 */
[----:B------:R0:W-:Y:S04]  /*05e0*/  ATOMS.POPC.INC.32 RZ, [R7+UR4] ;  /* 0x0000000007ff7f8c */ /* 0x0001e8000d800004 */
[----:B------:R0:W-:Y:S02]  /*05f0*/  ATOMS.POPC.INC.32 RZ, [R8+UR4] ;  /* 0x0000000008ff7f8c */ /* 0x0001e4000d800004 */
.L_x_7:
[----:B------:R-:W-:Y:S05]  /*0600*/  BSYNC.RECONVERGENT B0 ;  /* 0x0000000000007941 */ /* 0x000fea0003800200 */
.L_x_6:
[----:B------:R-:W-:Y:S06]  /*0610*/  BAR.SYNC.DEFER_BLOCKING 0x0 ;  /* 0x0000000000007b1d */ /* 0x000fec0000010000 */
[----:B------:R-:W-:Y:S05]  /*0620*/  @P1 EXIT ;  /* 0x000000000000194d */ /* 0x000fea0003800000 */
[----:B01----:R-:W0:Y:S01]  /*0630*/  I2F.U32.RP R8, R3 ;  /* 0x0000000300087306 */ /* 0x003e220000209000 */
[----:B------:R-:W-:Y:S01]  /*0640*/  IMAD.IADD R2, R0, 0x1, R3 ;  /* 0x0000000100027824 */ /* 0x000fe200078e0203 */
[----:B------:R-:W-:Y:S01]  /*0650*/  ISETP.NE.U32.AND P2, PT, R3, RZ, PT ;  /* 0x000000ff0300720c */ /* 0x000fe20003f45070 */
[----:B------:R-:W-:Y:S03]  /*0660*/  BSSY.RECONVERGENT B0, `(.L_x_8) ;  /* 0x000002b000007945 */ /* 0x000fe60003800200 */
[C---:B------:R-:W-:Y:S02]  /*0670*/  ISETP.GE.U32.AND P0, PT, R2.reuse, 0x100, PT ;  /* 0x000001000200780c */ /* 0x040fe40003f06070 */
[----:B------:R-:W-:Y:S01]  /*0680*/  VIMNMX.U32 R7, PT, PT, R2, 0x100, !PT ;  /* 0x0000010002077848 */ /* 0x000fe20007fe0000 */
[----:B0-----:R-:W0:Y:S02]  /*0690*/  MUFU.RCP R8, R8 ;  /* 0x0000000800087308 */ /* 0x001e240000001000 */
[----:B0-----:R-:W-:-:S06]  /*06a0*/  IADD3 R4, PT, PT, R8, 0xffffffe, RZ ;  /* 0x0ffffffe08047810 */ /* 0x001fcc0007ffe0ff */
[----:B------:R0:W1:Y:S02]  /*06b0*/  F2I.FTZ.U32.TRUNC.NTZ R5, R4 ;  /* 0x0000000400057305 */ /* 0x000064000021f000 */
[----:B0-----:R-:W-:Y:S02]  /*06c0*/  IMAD.MOV.U32 R4, RZ, RZ, RZ ;  /* 0x000000ffff047224 */ /* 0x001fe400078e00ff */
[----:B-1----:R-:W-:-:S04]  /*06d0*/  IMAD.MOV R6, RZ, RZ, -R5 ;  /* 0x000000ffff067224 */ /* 0x002fc800078e0a05 */
[----:B------:R-:W-:Y:S01]  /*06e0*/  IMAD R9, R6, R3, RZ ;  /* 0x0000000306097224 */ /* 0x000fe200078e02ff */
[----:B------:R-:W-:-:S03]  /*06f0*/  SEL R6, RZ, 0x1, P0 ;  /* 0x00000001ff067807 */ /* 0x000fc60000000000 */
[----:B------:R-:W-:Y:S01]  /*0700*/  IMAD.HI.U32 R9, R5, R9, R4 ;  /* 0x0000000905097227 */ /* 0x000fe200078e0004 */
[----:B------:R-:W-:-:S05]  /*0710*/  IADD3 R2, PT, PT, R7, -R2, -R6 ;  /* 0x8000000207027210 */ /* 0x000fca0007ffe806 */
[----:B------:R-:W-:-:S05]  /*0720*/  IMAD.HI.U32 R9, R9, R2, RZ ;  /* 0x0000000209097227 */ /* 0x000fca00078e00ff */
[----:B------:R-:W-:-:S05]  /*0730*/  IADD3 R4, PT, PT, -R9, RZ, RZ ;  /* 0x000000ff09047210 */ /* 0x000fca0007ffe1ff */
[----:B------:R-:W-:-:S05]  /*0740*/  IMAD R2, R3, R4, R2 ;  /* 0x0000000403027224 */ /* 0x000fca00078e0202 */
[----:B------:R-:W-:-:S13]  /*0750*/  ISETP.GE.U32.AND P0, PT, R2, R3, PT ;  /* 0x000000030200720c */ /* 0x000fda0003f06070 */
[----:B------:R-:W-:Y:S02]  /*0760*/  @P0 IMAD.IADD R2, R2, 0x1, -R3 ;  /* 0x0000000102020824 */ /* 0x000fe400078e0a03 */
[----:B------:R-:W-:-:S03]  /*0770*/  @P0 VIADD R9, R9, 0x1 ;  /* 0x0000000109090836 */ /* 0x000fc60000000000 */
[----:B------:R-:W-:-:S13]  /*0780*/  ISETP.GE.U32.AND P1, PT, R2, R3, PT ;  /* 0x000000030200720c */ /* 0x000fda0003f26070 */
[----:B------:R-:W-:Y:S01]  /*0790*/  @P1 VIADD R9, R9, 0x1 ;  /* 0x0000000109091836 */ /* 0x000fe20000000000 */
[----:B------:R-:W-:-:S04]  /*07a0*/  @!P2 LOP3.LUT R9, RZ, R3, RZ, 0x33, !PT ;  /* 0x00000003ff09a212 */ /* 0x000fc800078e33ff */
[----:B------:R-:W-:-:S04]  /*07b0*/  IADD3 R2, PT, PT, R6, R9, RZ ;  /* 0x0000000906027210 */ /* 0x000fc80007ffe0ff */
[C---:B------:R-:W-:Y:S02]  /*07c0*/  LOP3.LUT R4, R2.reuse, 0x3, RZ, 0xc0, !PT ;  /* 0x0000000302047812 */ /* 0x040fe400078ec0ff */
[----:B------:R-:W-:Y:S02]  /*07d0*/  ISETP.GE.U32.AND P1, PT, R2, 0x3, PT ;  /* 0x000000030200780c */ /* 0x000fe40003f26070 */
[----:B------:R-:W-:-:S13]  /*07e0*/  ISETP.NE.AND P0, PT, R4, 0x3, PT ;  /* 0x000000030400780c */ /* 0x000fda0003f05270 */
[----:B------:R-:W-:Y:S05]  /*07f0*/  @!P0 BRA `(.L_x_9) ;  /* 0x0000000000448947 */ /* 0x000fea0003800000 */
[----:B------:R-:W0:Y:S01]  /*0800*/  S2UR UR5, SR_CgaCtaId ;  /* 0x00000000000579c3 */ /* 0x000e220000008800 */
[----:B------:R-:W-:Y:S01]  /*0810*/  VIADD R2, R2, 0x1 ;  /* 0x0000000102027836 */ /* 0x000fe20000000000 */
[----:B------:R-:W-:-:S04]  /*0820*/  UMOV UR4, 0x400 ;  /* 0x0000040000047882 */ /* 0x000fc80000000000 */
[----:B------:R-:W-:Y:S02]  /*0830*/  LOP3.LUT R2, R2, 0x3, RZ, 0xc0, !PT ;  /* 0x0000000302027812 */ /* 0x000fe400078ec0ff */
[----:B------:R-:W1:Y:S03]  /*0840*/  LDC.64 R4, c[0x0][0x388] ;  /* 0x0000e200ff047b82 */ /* 0x000e660000000a00 */
[----:B------:R-:W-:Y:S01]  /*0850*/  IMAD.MOV R7, RZ, RZ, -R2 ;  /* 0x000000ffff077224 */ /* 0x000fe200078e0a02 */
[----:B0-----:R-:W-:-:S06]  /*0860*/  ULEA UR4, UR5, UR4, 0x18 ;  /* 0x0000000405047291 */ /* 0x001fcc000f8ec0ff */
[C---:B------:R-:W-:Y:S01]  /*0870*/  LEA R6, R0.reuse, UR4, 0x2 ;  /* 0x0000000400067c11 */ /* 0x040fe2000f8e10ff */
[----:B-1----:R-:W-:-:S04]  /*0880*/  IMAD.WIDE.U32 R4, R0, 0x4, R4 ;  /* 0x0000000400047825 */ /* 0x002fc800078e0004 */
[----:B------:R-:W-:-:S07]  /*0890*/  IMAD R0, R2, R3, R0 ;  /* 0x0000000302007224 */ /* 0x000fce00078e0200 */
.L_x_10:
[----:B------:R0:W1:Y:S01]  /*08a0*/  LDS R9, [R6] ;  /* 0x0000000006097984 */ /* 0x0000620000000800 */
[----:B------:R-:W-:-:S05]  /*08b0*/  VIADD R7, R7, 0x1 ;  /* 0x0000000107077836 */ /* 0x000fca0000000000 */
[----:B------:R-:W-:Y:S02]  /*08c0*/  ISETP.NE.AND P0, PT, R7, RZ, PT ;  /* 0x000000ff0700720c */ /* 0x000fe40003f05270 */
[C---:B0-----:R-:W-:Y:S01]  /*08d0*/  LEA R6, R3.reuse, R6, 0x2 ;  /* 0x0000000603067211 */ /* 0x041fe200078e10ff */
[----:B-1----:R0:W-:Y:S02]  /*08e0*/  REDG.E.ADD.STRONG.GPU desc[UR6][R4.64], R9 ;  /* 0x000000090400798e */ /* 0x0021e4000c12e106 */
[----:B0-----:R-:W-:-:S08]  /*08f0*/  IMAD.WIDE.U32 R4, R3, 0x4, R4 ;  /* 0x0000000403047825 */ /* 0x001fd000078e0004 */
[----:B------:R-:W-:Y:S05]  /*0900*/  @P0 BRA `(.L_x_10) ;  /* 0xfffffffc00e40947 */ /* 0x000fea000383ffff */
.L_x_9:
[----:B------:R-:W-:Y:S05]  /*0910*/  BSYNC.RECONVERGENT B0 ;  /* 0x0000000000007941 */ /* 0x000fea0003800200 */
.L_x_8:
[----:B------:R-:W-:Y:S05]  /*0920*/  @!P1 EXIT ;  /* 0x000000000000994d */ /* 0x000fea0003800000 */
[----:B------:R-:W0:Y:S01]  /*0930*/  S2UR UR5, SR_CgaCtaId ;  /* 0x00000000000579c3 */ /* 0x000e220000008800 */
[----:B------:R-:W-:Y:S01]  /*0940*/  UMOV UR4, 0x400 ;  /* 0x0000040000047882 */ /* 0x000fe20000000000 */
[C-C-:B------:R-:W-:Y:S02]  /*0950*/  IMAD R2, R3.reuse, 0x2, R0.reuse ;  /* 0x0000000203027824 */ /* 0x140fe400078e0200 */
[----:B------:R-:W-:Y:S02]  /*0960*/  IMAD R14, R3, 0x3, R0 ;  /* 0x00000003030e7824 */ /* 0x000fe400078e0200 */
[----:B------:R-:W-:Y:S02]  /*0970*/  IMAD.IADD R15, R0, 0x1, R3 ;  /* 0x00000001000f7824 */ /* 0x000fe400078e0203 */
[----:B------:R-:W1:Y:S01]  /*0980*/  LDC.64 R4, c[0x0][0x388] ;  /* 0x0000e200ff047b82 */ /* 0x000e620000000a00 */
[----:B0-----:R-:W-:-:S06]  /*0990*/  ULEA UR4, UR5, UR4, 0x18 ;  /* 0x0000000405047291 */ /* 0x001fcc000f8ec0ff */
[----:B------:R-:W-:-:S07]  /*09a0*/  LEA R16, R0, UR4, 0x2 ;  /* 0x0000000400107c11 */ /* 0x000fce000f8e10ff */
.L_x_11:
[C-C-:B------:R-:W-:Y:S01]  /*09b0*/  IMAD R18, R3.reuse, 0x4, R16.reuse ;  /* 0x0000000403127824 */ /* 0x140fe200078e0210 */
[C---:B------:R-:W-:Y:S01]  /*09c0*/  LEA R20, R3.reuse, R16, 0x3 ;  /* 0x0000001003147211 */ /* 0x040fe200078e18ff */
[----:B------:R-:W-:Y:S01]  /*09d0*/  IMAD R22, R3, 0xc, R16 ;  /* 0x0000000c03167824 */ /* 0x000fe200078e0210 */
[----:B0-----:R0:W2:Y:S01]  /*09e0*/  LDS R17, [R16] ;  /* 0x0000000010117984 */ /* 0x0010a20000000800 */
[----:B-1----:R-:W-:-:S03]  /*09f0*/  IMAD.WIDE.U32 R6, R0, 0x4, R4 ;  /* 0x0000000400067825 */ /* 0x002fc600078e0004 */
[----:B------:R-:W1:Y:S01]  /*0a00*/  LDS R19, [R18] ;  /* 0x0000000012137984 */ /* 0x000e620000000800 */
[----:B------:R-:W-:-:S03]  /*0a10*/  IMAD.WIDE.U32 R8, R15, 0x4, R4 ;  /* 0x000000040f087825 */ /* 0x000fc600078e0004 */
[----:B------:R-:W3:Y:S01]  /*0a20*/  LDS R21, [R20] ;  /* 0x0000000014157984 */ /* 0x000ee20000000800 */
[----:B------:R-:W-:-:S03]  /*0a30*/  IMAD.WIDE.U32 R10, R2, 0x4, R4 ;  /* 0x00000004020a7825 */ /* 0x000fc600078e0004 */
[----:B------:R-:W4:Y:S01]  /*0a40*/  LDS R23, [R22] ;  /* 0x0000000016177984 */ /* 0x000f220000000800 */
[----:B------:R-:W-:Y:S01]  /*0a50*/  IADD3 R0, PT, PT, R3, R0, R3 ;  /* 0x0000000003007210 */ /* 0x000fe20007ffe003 */
[----:B------:R-:W-:-:S03]  /*0a60*/  IMAD.WIDE.U32 R12, R14, 0x4, R4 ;  /* 0x000000040e0c7825 */ /* 0x000fc600078e0004 */
[----:B------:R-:W-:-:S04]  /*0a70*/  IADD3 R0, PT, PT, R3, R0, R3 ;  /* 0x0000000003007210 */ /* 0x000fc80007ffe003 */
[----:B------:R-:W-:Y:S01]  /*0a80*/  ISETP.GE.U32.AND P0, PT, R0, 0x100, PT ;  /* 0x000001000000780c */ /* 0x000fe20003f06070 */
[C---:B------:R-:W-:Y:S01]  /*0a90*/  IMAD R2, R3.reuse, 0x4, R2 ;  /* 0x0000000403027824 */ /* 0x040fe200078e0202 */
[C---:B------:R-:W-:Y:S01]  /*0aa0*/  LEA R15, R3.reuse, R15, 0x2 ;  /* 0x0000000f030f7211 */ /* 0x040fe200078e10ff */
[C---:B------:R-:W-:Y:S02]  /*0ab0*/  IMAD R14, R3.reuse, 0x4, R14 ;  /* 0x00000004030e7824 */ /* 0x040fe400078e020e */
[----:B0-----:R-:W-:Y:S01]  /*0ac0*/  IMAD R16, R3, 0x10, R16 ;  /* 0x0000001003107824 */ /* 0x001fe200078e0210 */
[----:B--2---:R0:W-:Y:S04]  /*0ad0*/  REDG.E.ADD.STRONG.GPU desc[UR6][R6.64], R17 ;  /* 0x000000110600798e */ /* 0x0041e8000c12e106 */
[----:B-1----:R0:W-:Y:S04]  /*0ae0*/  REDG.E.ADD.STRONG.GPU desc[UR6][R8.64], R19 ;  /* 0x000000130800798e */ /* 0x0021e8000c12e106 */
[----:B---3--:R0:W-:Y:S04]  /*0af0*/  REDG.E.ADD.STRONG.GPU desc[UR6][R10.64], R21 ;  /* 0x000000150a00798e */ /* 0x0081e8000c12e106 */
[----:B----4-:R0:W-:Y:S01]  /*0b00*/  REDG.E.ADD.STRONG.GPU desc[UR6][R12.64], R23 ;  /* 0x000000170c00798e */ /* 0x0101e2000c12e106 */
[----:B------:R-:W-:Y:S05]  /*0b10*/  @!P0 BRA `(.L_x_11) ;  /* 0xfffffffc00a48947 */ /* 0x000fea000383ffff */
[----:B------:R-:W-:Y:S05]  /*0b20*/  EXIT ;  /* 0x000000000000794d */ /* 0x000fea0003800000 */
.L_x_12:
[----:B------:R-:W-:-:S00]  /*0b30*/  BRA `(.L_x_12) ;  /* 0xfffffffc00fc7947 */ /* 0x000fc0000383ffff */
[----:B------:R-:W-:-:S00]  /*0b40*/  NOP ;  /* 0x0000000000007918 */ /* 0x000fc00000000000 */
        /* <DEDUP_REMOVED lines=11> */
.L_x_13:


//--------------------- .nv.shared._Z9histogramPKjPii --------------------------
	.section	.nv.shared._Z9histogramPKjPii,"aw",@nobits
	.sectionflags	@""
	.align	4
.nv.shared._Z9histogramPKjPii:
	.zero		2048


//--------------------- .nv.shared.reserved.0     --------------------------
	.section	.nv.shared.reserved.0,"aw",@nobits
	.weak		__nv_reservedSMEM_offset_0_alias
	.size		__nv_reservedSMEM_offset_0_alias, 0, 64
	.other		__nv_reservedSMEM_offset_0_alias,@"STO_CUDA_RESERVED_SHARED STV_DEFAULT"
__nv_reservedSMEM_offset_0_alias:
	.zero		0
	.zero		64


//--------------------- .nv.constant0._Z9histogramPKjPii --------------------------
	.section	.nv.constant0._Z9histogramPKjPii,"a",@progbits
	.sectionflags	@""
	.align	4
.nv.constant0._Z9histogramPKjPii:
	.zero		916


//--------------------- SYMBOLS --------------------------

	.type		.nv.reservedSmem.offset0,@object
	.size		.nv.reservedSmem.offset0,0x4
	.type		.nv.reservedSmem.cap,@object
	.size		.nv.reservedSmem.cap,0x4
